//
// Generated by NVIDIA NVVM Compiler
//
// Compiler Build ID: CL-36424714
// Cuda compilation tools, release 13.0, V13.0.88
// Based on NVVM 20.0.0
//

.version 9.0
.target sm_100
.address_size 64

	// .globl	_Z10cu_examinePdiPi

.visible .entry _Z10cu_examinePdiPi(
	.param .u64 .ptr .align 1 _Z10cu_examinePdiPi_param_0,
	.param .u32 _Z10cu_examinePdiPi_param_1,
	.param .u64 .ptr .align 1 _Z10cu_examinePdiPi_param_2
)
{
	.reg .pred 	%p<11>;
	.reg .b32 	%r<8>;
	.reg .b64 	%rd<7>;
	.reg .b64 	%fd<4>;

	ld.param.u64 	%rd2, [_Z10cu_examinePdiPi_param_0];
	ld.param.u32 	%r2, [_Z10cu_examinePdiPi_param_1];
	ld.param.u64 	%rd3, [_Z10cu_examinePdiPi_param_2];
	mov.u32 	%r3, %ctaid.x;
	mov.u32 	%r4, %ntid.x;
	mov.u32 	%r5, %tid.x;
	mad.lo.s32 	%r6, %r3, %r4, %r5;
	mul.lo.s32 	%r1, %r6, 3;
	setp.ge.s32 	%p1, %r1, %r2;
	@%p1 bra 	$L__BB0_5;
	cvta.to.global.u64 	%rd4, %rd2;
	mul.wide.s32 	%rd5, %r1, 8;
	add.s64 	%rd1, %rd4, %rd5;
	ld.global.f64 	%fd1, [%rd1];
	setp.leu.f64 	%p2, %fd1, 0d4028000000000000;
	setp.geu.f64 	%p3, %fd1, 0d403E000000000000;
	or.pred  	%p4, %p2, %p3;
	@%p4 bra 	$L__BB0_5;
	ld.global.f64 	%fd2, [%rd1+8];
	setp.leu.f64 	%p5, %fd2, 0d4028000000000000;
	setp.geu.f64 	%p6, %fd2, 0d403E000000000000;
	or.pred  	%p7, %p5, %p6;
	@%p7 bra 	$L__BB0_5;
	ld.global.f64 	%fd3, [%rd1+16];
	setp.leu.f64 	%p8, %fd3, 0d4028000000000000;
	setp.geu.f64 	%p9, %fd3, 0d403E000000000000;
	or.pred  	%p10, %p8, %p9;
	@%p10 bra 	$L__BB0_5;
	cvta.to.global.u64 	%rd6, %rd3;
	atom.global.add.u32 	%r7, [%rd6], 1;
$L__BB0_5:
	ret;

}


// ===== COMPILED SASS (sm_100) =====

	.target	sm_100

	.elftype	@"ET_EXEC"


//--------------------- .note.nv.tkinfo           --------------------------
	.section	.note.nv.tkinfo,"",@"SHT_NOTE"
	.sectionflags	@"SHF_NOTE_NV_TKINFO"
	.tkinfo
        /*0018*/ 	.word	0x00000002
        /*0030*/ 	.string	""
        /*0030*/ 	.string	"ptxas"
        /*0030*/ 	.string	"Cuda compilation tools, release 13.0, V13.0.88"
        /*0030*/ 	.string	"Build cuda_13.0.r13.0/compiler.36424714_0"
        /*0030*/ 	.string	"-arch sm_100 -m 64 "



//--------------------- .note.nv.cuinfo           --------------------------
	.section	.note.nv.cuinfo,"",@"SHT_NOTE"
	.sectionflags	@"SHF_NOTE_NV_CUINFO"
        /*0018*/ 	.short	0x0002
        /*001a*/ 	.short	0x0064
        /*001c*/ 	.short	0x0082
	.zero		2


//--------------------- .nv.info                  --------------------------
	.section	.nv.info,"",@"SHT_CUDA_INFO"
	.align	4


	//----- nvinfo : EIATTR_REGCOUNT
	.align		4
        /*0000*/ 	.byte	0x04, 0x2f
        /*0002*/ 	.short	(.L_1 - .L_0)
	.align		4
.L_0:
        /*0004*/ 	.word	index@(_Z10cu_examinePdiPi)
        /*0008*/ 	.word	0x00000008


	//----- nvinfo : EIATTR_FRAME_SIZE
	.align		4
.L_1:
        /*000c*/ 	.byte	0x04, 0x11
        /*000e*/ 	.short	(.L_3 - .L_2)
	.align		4
.L_2:
        /*0010*/ 	.word	index@(_Z10cu_examinePdiPi)
        /*0014*/ 	.word	0x00000000


	//----- nvinfo : EIATTR_MIN_STACK_SIZE
	.align		4
.L_3:
        /*0018*/ 	.byte	0x04, 0x12
        /*001a*/ 	.short	(.L_5 - .L_4)
	.align		4
.L_4:
        /*001c*/ 	.word	index@(_Z10cu_examinePdiPi)
        /*0020*/ 	.word	0x00000000
.L_5:


//--------------------- .nv.compat                --------------------------
	.section	.nv.compat,"",@"SHT_CUDA_COMPAT_INFO"
	.align	4
        /*0000*/ 	.byte	0x02, 0x09, 0x00, 0x00, 0x02, 0x02, 0x01, 0x00, 0x02, 0x05, 0x05, 0x00, 0x03, 0x07, 0x01, 0x01
        /*0010*/ 	.byte	0x02, 0x03, 0x00, 0x00, 0x02, 0x06, 0x01, 0x00, 0x04, 0x0b, 0x08, 0x00, 0x01, 0x00, 0x00, 0x00
        /*0020*/ 	.byte	0x00, 0x00, 0x00, 0x00


//--------------------- .nv.info._Z10cu_examinePdiPi --------------------------
	.section	.nv.info._Z10cu_examinePdiPi,"",@"SHT_CUDA_INFO"
	.sectionflags	@""
	.align	4


	//----- nvinfo : EIATTR_CUDA_API_VERSION
	.align		4
        /*0000*/ 	.byte	0x04, 0x37
        /*0002*/ 	.short	(.L_7 - .L_6)
.L_6:
        /*0004*/ 	.word	0x00000082


	//----- nvinfo : EIATTR_KPARAM_INFO
	.align		4
.L_7:
        /*0008*/ 	.byte	0x04, 0x17
        /*000a*/ 	.short	(.L_9 - .L_8)
.L_8:
        /*000c*/ 	.word	0x00000000
        /*0010*/ 	.short	0x0002
        /*0012*/ 	.short	0x0010
        /*0014*/ 	.byte	0x00, 0xf5, 0x21, 0x00


	//----- nvinfo : EIATTR_KPARAM_INFO
	.align		4
.L_9:
        /*0018*/ 	.byte	0x04, 0x17
        /*001a*/ 	.short	(.L_11 - .L_10)
.L_10:
        /*001c*/ 	.word	0x00000000
        /*0020*/ 	.short	0x0001
        /*0022*/ 	.short	0x0008
        /*0024*/ 	.byte	0x00, 0xf0, 0x11, 0x00


	//----- nvinfo : EIATTR_KPARAM_INFO
	.align		4
.L_11:
        /*0028*/ 	.byte	0x04, 0x17
        /*002a*/ 	.short	(.L_13 - .L_12)
.L_12:
        /*002c*/ 	.word	0x00000000
        /*0030*/ 	.short	0x0000
        /*0032*/ 	.short	0x0000
        /*0034*/ 	.byte	0x00, 0xf5, 0x21, 0x00


	//----- nvinfo : EIATTR_SPARSE_MMA_MASK
	.align		4
.L_13:
        /*0038*/ 	.byte	0x03, 0x50
        /*003a*/ 	.short	0x0000


	//----- nvinfo : EIATTR_MAXREG_COUNT
	.align		4
        /*003c*/ 	.byte	0x03, 0x1b
        /*003e*/ 	.short	0x00ff


	//----- nvinfo : EIATTR_MERCURY_ISA_VERSION
	.align		4
        /*0040*/ 	.byte	0x03, 0x5f
        /*0042*/ 	.short	0x0101


	//----- nvinfo : EIATTR_INT_WARP_WIDE_INSTR_OFFSETS
	.align		4
        /*0044*/ 	.byte	0x04, 0x31
        /*0046*/ 	.short	(.L_15 - .L_14)


	//   ....[0]....
.L_14:
        /*0048*/ 	.word	0x000001a0


	//----- nvinfo : EIATTR_VRC_CTA_INIT_COUNT
	.align		4
.L_15:
        /*004c*/ 	.byte	0x02, 0x4a
	.zero		1
	.zero		1


	//----- nvinfo : EIATTR_EXIT_INSTR_OFFSETS
	.align		4
        /*0050*/ 	.byte	0x04, 0x1c
        /*0052*/ 	.short	(.L_17 - .L_16)


	//   ....[0]....
.L_16:
        /*0054*/ 	.word	0x00000080


	//   ....[1]....
        /*0058*/ 	.word	0x000000f0


	//   ....[2]....
        /*005c*/ 	.word	0x00000130


	//   ....[3]....
        /*0060*/ 	.word	0x00000170


	//   ....[4]....
        /*0064*/ 	.word	0x000001f0


	//----- nvinfo : EIATTR_CBANK_PARAM_SIZE
	.align		4
.L_17:
        /*0068*/ 	.byte	0x03, 0x19
        /*006a*/ 	.short	0x0018


	//----- nvinfo : EIATTR_PARAM_CBANK
	.align		4
        /*006c*/ 	.byte	0x04, 0x0a
        /*006e*/ 	.short	(.L_19 - .L_18)
	.align		4
.L_18:
        /*0070*/ 	.word	index@(.nv.constant0._Z10cu_examinePdiPi)
        /*0074*/ 	.short	0x0380
        /*0076*/ 	.short	0x0018


	//----- nvinfo : EIATTR_SW_WAR
	.align		4
.L_19:
        /*0078*/ 	.byte	0x04, 0x36
        /*007a*/ 	.short	(.L_21 - .L_20)
.L_20:
        /*007c*/ 	.word	0x00000008
.L_21:


//--------------------- .nv.callgraph             --------------------------
	.section	.nv.callgraph,"",@"SHT_CUDA_CALLGRAPH"
	.align	4
	.sectionentsize	8
	.align		4
        /*0000*/ 	.word	0x00000000
	.align		4
        /*0004*/ 	.word	0xffffffff
	.align		4
        /*0008*/ 	.word	0x00000000
	.align		4
        /*000c*/ 	.word	0xfffffffe
	.align		4
        /*0010*/ 	.word	0x00000000
	.align		4
        /*0014*/ 	.word	0xfffffffd
	.align		4
        /*0018*/ 	.word	0x00000000
	.align		4
        /*001c*/ 	.word	0xfffffffc


//--------------------- .text._Z10cu_examinePdiPi --------------------------
	.section	.text._Z10cu_examinePdiPi,"ax",@progbits
	.align	128
        .global         _Z10cu_examinePdiPi
        .type           _Z10cu_examinePdiPi,@function
        .size           _Z10cu_examinePdiPi,(.L_x_1 - _Z10cu_examinePdiPi)
        .other          _Z10cu_examinePdiPi,@"STO_CUDA_ENTRY STV_DEFAULT"
_Z10cu_examinePdiPi:
.text._Z10cu_examinePdiPi:
[----:B------:R-:W-:Y:S01]  /*0000*/  LDC R1, c[0x0][0x37c] ;  /* 0x0000df00ff017b82 */ /* 0x000fe20000000800 */
[----:B------:R-:W0:Y:S07]  /*0010*/  S2R R3, SR_TID.X ;  /* 0x0000000000037919 */ /* 0x000e2e0000002100 */
[----:B------:R-:W0:Y:S01]  /*0020*/  S2UR UR4, SR_CTAID.X ;  /* 0x00000000000479c3 */ /* 0x000e220000002500 */
[----:B------:R-:W1:Y:S07]  /*0030*/  LDCU UR5, c[0x0][0x388] ;  /* 0x00007100ff0577ac */ /* 0x000e6e0008000800 */
[----:B------:R-:W0:Y:S02]  /*0040*/  LDC R0, c[0x0][0x360] ;  /* 0x0000d800ff007b82 */ /* 0x000e240000000800 */
[----:B0-----:R-:W-:-:S04]  /*0050*/  IMAD R0, R0, UR4, R3 ;  /* 0x0000000400007c24 */ /* 0x001fc8000f8e0203 */
[----:B------:R-:W-:-:S05]  /*0060*/  IMAD R5, R0, 0x3, RZ ;  /* 0x0000000300057824 */ /* 0x000fca00078e02ff */
[----:B-1----:R-:W-:-:S13]  /*0070*/  ISETP.GE.AND P0, PT, R5, UR5, PT ;  /* 0x0000000505007c0c */ /* 0x002fda000bf06270 */
[----:B------:R-:W-:Y:S05]  /*0080*/  @P0 EXIT ;  /* 0x000000000000094d */ /* 0x000fea0003800000 */
[----:B------:R-:W0:Y:S01]  /*0090*/  LDC.64 R2, c[0x0][0x380] ;  /* 0x0000e000ff027b82 */ /* 0x000e220000000a00 */
[----:B------:R-:W1:Y:S01]  /*00a0*/  LDCU.64 UR4, c[0x0][0x358] ;  /* 0x00006b00ff0477ac */ /* 0x000e620008000a00 */
[----:B0-----:R-:W-:-:S05]  /*00b0*/  IMAD.WIDE R2, R5, 0x8, R2 ;  /* 0x0000000805027825 */ /* 0x001fca00078e0202 */
[----:B-1----:R-:W2:Y:S02]  /*00c0*/  LDG.E.64 R4, desc[UR4][R2.64] ;  /* 0x0000000402047981 */ /* 0x002ea4000c1e1b00 */
[----:B--2---:R-:W-:-:S06]  /*00d0*/  DSETP.GEU.AND P0, PT, R4, 30, PT ;  /* 0x403e00000400742a */ /* 0x004fcc0003f0e000 */
[----:B------:R-:W-:-:S14]  /*00e0*/  DSETP.LEU.OR P0, PT, R4, 12, P0 ;  /* 0x402800000400742a */ /* 0x000fdc000070b400 */
[----:B------:R-:W-:Y:S05]  /*00f0*/  @P0 EXIT ;  /* 0x000000000000094d */ /* 0x000fea0003800000 */
[----:B------:R-:W2:Y:S02]  /*0100*/  LDG.E.64 R4, desc[UR4][R2.64+0x8] ;  /* 0x0000080402047981 */ /* 0x000ea4000c1e1b00 */
[----:B--2---:R-:W-:-:S06]  /*0110*/  DSETP.GEU.AND P0, PT, R4, 30, PT ;  /* 0x403e00000400742a */ /* 0x004fcc0003f0e000 */
[----:B------:R-:W-:-:S14]  /*0120*/  DSETP.LEU.OR P0, PT, R4, 12, P0 ;  /* 0x402800000400742a */ /* 0x000fdc000070b400 */
[----:B------:R-:W-:Y:S05]  /*0130*/  @P0 EXIT ;  /* 0x000000000000094d */ /* 0x000fea0003800000 */
[----:B------:R-:W2:Y:S02]  /*0140*/  LDG.E.64 R2, desc[UR4][R2.64+0x10] ;  /* 0x0000100402027981 */ /* 0x000ea4000c1e1b00 */
[----:B--2---:R-:W-:-:S06]  /*0150*/  DSETP.GEU.AND P0, PT, R2, 30, PT ;  /* 0x403e00000200742a */ /* 0x004fcc0003f0e000 */
[----:B------:R-:W-:-:S14]  /*0160*/  DSETP.LEU.OR P0, PT, R2, 12, P0 ;  /* 0x402800000200742a */ /* 0x000fdc000070b400 */
[----:B------:R-:W-:Y:S05]  /*0170*/  @P0 EXIT ;  /* 0x000000000000094d */ /* 0x000fea0003800000 */
[----:B------:R-:W0:Y:S01]  /*0180*/  S2R R0, SR_LANEID ;  /* 0x0000000000007919 */ /* 0x000e220000000000 */
[----:B------:R-:W1:Y:S01]  /*0190*/  LDC.64 R2, c[0x0][0x390] ;  /* 0x0000e400ff027b82 */ /* 0x000e620000000a00 */
[----:B------:R-:W-:Y:S02]  /*01a0*/  VOTEU.ANY UR6, UPT, PT ;  /* 0x0000000000067886 */ /* 0x000fe400038e0100 */
[----:B------:R-:W-:Y:S02]  /*01b0*/  UFLO.U32 UR7, UR6 ;  /* 0x00000006000772bd */ /* 0x000fe400080e0000 */
[----:B------:R-:W1:Y:S04]  /*01c0*/  POPC R5, UR6 ;  /* 0x0000000600057d09 */ /* 0x000e680008000000 */
[----:B0-----:R-:W-:-:S13]  /*01d0*/  ISETP.EQ.U32.AND P0, PT, R0, UR7, PT ;  /* 0x0000000700007c0c */ /* 0x001fda000bf02070 */
[----:B-1----:R-:W-:Y:S01]  /*01e0*/  @P0 REDG.E.ADD.STRONG.GPU desc[UR4][R2.64], R5 ;  /* 0x000000050200098e */ /* 0x002fe2000c12e104 */
[----:B------:R-:W-:Y:S05]  /*01f0*/  EXIT ;  /* 0x000000000000794d */ /* 0x000fea0003800000 */
.L_x_0:
[----:B------:R-:W-:-:S00]  /*0200*/  BRA `(.L_x_0) ;  /* 0xfffffffc00fc7947 */ /* 0x000fc0000383ffff */
[----:B------:R-:W-:-:S00]  /*0210*/  NOP ;  /* 0x0000000000007918 */ /* 0x000fc00000000000 */
        /* <DEDUP_REMOVED lines=14> */
.L_x_1:


//--------------------- .nv.shared.reserved.0     --------------------------
	.section	.nv.shared.reserved.0,"aw",@nobits
	.weak		__nv_reservedSMEM_offset_0_alias
	.size		__nv_reservedSMEM_offset_0_alias, 0, 64
	.other		__nv_reservedSMEM_offset_0_alias,@"STO_CUDA_RESERVED_SHARED STV_DEFAULT"
__nv_reservedSMEM_offset_0_alias:
	.zero		0
	.zero		64


//--------------------- .nv.constant0._Z10cu_examinePdiPi --------------------------
	.section	.nv.constant0._Z10cu_examinePdiPi,"a",@progbits
	.sectionflags	@""
	.align	4
.nv.constant0._Z10cu_examinePdiPi:
	.zero		920


//--------------------- SYMBOLS --------------------------

	.type		.nv.reservedSmem.offset0,@object
	.size		.nv.reservedSmem.offset0,0x4
